	.headerflags	@"EF_CUDA_TEXMODE_UNIFIED EF_CUDA_64BIT_ADDRESS EF_CUDA_ACCELERATORS EF_CUDA_SM90 EF_CUDA_VIRTUAL_SM(EF_CUDA_SM90)"
	.elftype	@"ET_EXEC"


//--------------------- .nv.info                  --------------------------
	.section	.nv.info,"",@"SHT_CUDA_INFO"
	.align	4


	//----- nvinfo : EIATTR_REGCOUNT
	.align		4
        /*0000*/ 	.byte	0x04, 0x2f
        /*0002*/ 	.short	(.L_1 - .L_0)
	.align		4
.L_0:
        /*0004*/ 	.word	index@(triton_poi_fused__to_copy_arange_clamp_mul_sub_16)
        /*0008*/ 	.word	0x0000000a


	//----- nvinfo : EIATTR_MIN_STACK_SIZE
	.align		4
.L_1:
        /*000c*/ 	.byte	0x04, 0x12
        /*000e*/ 	.short	(.L_3 - .L_2)
	.align		4
.L_2:
        /*0010*/ 	.word	index@(triton_poi_fused__to_copy_arange_clamp_mul_sub_16)
        /*0014*/ 	.word	0x00000000


	//----- nvinfo : EIATTR_FRAME_SIZE
	.align		4
.L_3:
        /*0018*/ 	.byte	0x04, 0x11
        /*001a*/ 	.short	(.L_5 - .L_4)
	.align		4
.L_4:
        /*001c*/ 	.word	index@(triton_poi_fused__to_copy_arange_clamp_mul_sub_16)
        /*0020*/ 	.word	0x00000000


	//----- nvinfo : EIATTR_MIN_STACK_SIZE
	.align		4
.L_5:
        /*0024*/ 	.byte	0x04, 0x12
        /*0026*/ 	.short	(.L_7 - .L_6)
	.align		4
.L_6:
        /*0028*/ 	.word	index@(triton_poi_fused__to_copy_arange_clamp_mul_sub_16)
        /*002c*/ 	.word	0x00000000
.L_7:


//--------------------- .nv.info.triton_poi_fused__to_copy_arange_clamp_mul_sub_16 --------------------------
	.section	.nv.info.triton_poi_fused__to_copy_arange_clamp_mul_sub_16,"",@"SHT_CUDA_INFO"
	.sectionflags	@""
	.align	4


	//----- nvinfo : EIATTR_CUDA_API_VERSION
	.align		4
        /*0000*/ 	.byte	0x04, 0x37
        /*0002*/ 	.short	(.L_9 - .L_8)
.L_8:
        /*0004*/ 	.word	0x0000007c


	//----- nvinfo : EIATTR_KPARAM_INFO
	.align		4
.L_9:
        /*0008*/ 	.byte	0x04, 0x17
        /*000a*/ 	.short	(.L_11 - .L_10)
.L_10:
        /*000c*/ 	.word	0x00000000
        /*0010*/ 	.short	0x0001
        /*0012*/ 	.short	0x0008
        /*0014*/ 	.byte	0x00, 0xf0, 0x11, 0x00


	//----- nvinfo : EIATTR_KPARAM_INFO
	.align		4
.L_11:
        /*0018*/ 	.byte	0x04, 0x17
        /*001a*/ 	.short	(.L_13 - .L_12)
.L_12:
        /*001c*/ 	.word	0x00000000
        /*0020*/ 	.short	0x0000
        /*0022*/ 	.short	0x0000
        /*0024*/ 	.byte	0x00, 0xf4, 0x21, 0x00


	//----- nvinfo : EIATTR_SPARSE_MMA_MASK
	.align		4
.L_13:
        /*0028*/ 	.byte	0x03, 0x50
        /*002a*/ 	.short	0x0000


	//----- nvinfo : EIATTR_MAXREG_COUNT
	.align		4
        /*002c*/ 	.byte	0x03, 0x1b
        /*002e*/ 	.short	0x00ff


	//----- nvinfo : EIATTR_EXIT_INSTR_OFFSETS
	.align		4
        /*0030*/ 	.byte	0x04, 0x1c
        /*0032*/ 	.short	(.L_15 - .L_14)


	//   ....[0]....
.L_14:
        /*0034*/ 	.word	0x000000f0


	//   ....[1]....
        /*0038*/ 	.word	0x00000120


	//----- nvinfo : EIATTR_REQNTID
	.align		4
.L_15:
        /*003c*/ 	.byte	0x04, 0x10
        /*003e*/ 	.short	(.L_17 - .L_16)
.L_16:
        /*0040*/ 	.word	0x00000020
        /*0044*/ 	.word	0x00000001
        /*0048*/ 	.word	0x00000001


	//----- nvinfo : EIATTR_CBANK_PARAM_SIZE
	.align		4
.L_17:
        /*004c*/ 	.byte	0x03, 0x19
        /*004e*/ 	.short	0x000c


	//----- nvinfo : EIATTR_PARAM_CBANK
	.align		4
        /*0050*/ 	.byte	0x04, 0x0a
        /*0052*/ 	.short	(.L_19 - .L_18)
	.align		4
.L_18:
        /*0054*/ 	.word	index@(.nv.constant0.triton_poi_fused__to_copy_arange_clamp_mul_sub_16)
        /*0058*/ 	.short	0x0210
        /*005a*/ 	.short	0x000c


	//----- nvinfo : EIATTR_SW_WAR
	.align		4
.L_19:
        /*005c*/ 	.byte	0x04, 0x36
        /*005e*/ 	.short	(.L_21 - .L_20)
.L_20:
        /*0060*/ 	.word	0x00000008
.L_21:


//--------------------- .nv.callgraph             --------------------------
	.section	.nv.callgraph,"",@"SHT_CUDA_CALLGRAPH"
	.align	4
	.sectionentsize	8
	.align		4
        /*0000*/ 	.word	0x00000000
	.align		4
        /*0004*/ 	.word	0xffffffff
	.align		4
        /*0008*/ 	.word	0x00000000
	.align		4
        /*000c*/ 	.word	0xfffffffe
	.align		4
        /*0010*/ 	.word	0x00000000
	.align		4
        /*0014*/ 	.word	0xfffffffd
	.align		4
        /*0018*/ 	.word	0x00000000
	.align		4
        /*001c*/ 	.word	0xfffffffc


//--------------------- .text.triton_poi_fused__to_copy_arange_clamp_mul_sub_16 --------------------------
	.section	.text.triton_poi_fused__to_copy_arange_clamp_mul_sub_16,"ax",@progbits
	.align	128
        .global         triton_poi_fused__to_copy_arange_clamp_mul_sub_16
        .type           triton_poi_fused__to_copy_arange_clamp_mul_sub_16,@function
        .size           triton_poi_fused__to_copy_arange_clamp_mul_sub_16,(.L_x_1 - triton_poi_fused__to_copy_arange_clamp_mul_sub_16)
        .other          triton_poi_fused__to_copy_arange_clamp_mul_sub_16,@"STO_CUDA_ENTRY STV_DEFAULT"
triton_poi_fused__to_copy_arange_clamp_mul_sub_16:
.text.triton_poi_fused__to_copy_arange_clamp_mul_sub_16:
[----:B------:R-:W0:Y:S02]  /*0000*/  LDC R1, c[0x0][0x28] ;  /* 0x00000a00ff017b82 */ /* 0x000e240000000800 */
[----:B------:R-:W1:Y:S01]  /*0010*/  S2R R6, SR_TID.X ;  /* 0x0000000000067919 */ /* 0x000e620000002100 */
[----:B------:R-:W2:Y:S01]  /*0020*/  LDC.64 R2, c[0x0][0x210] ;  /* 0x00008400ff027b82 */ /* 0x000ea20000000a00 */
[----:B------:R-:W3:Y:S01]  /*0030*/  S2R R5, SR_CTAID.X ;  /* 0x0000000000057919 */ /* 0x000ee20000002500 */
[C---:B-1----:R-:W-:Y:S02]  /*0040*/  LOP3.LUT R0, R6.reuse, 0xf, RZ, 0xc0, !PT ;  /* 0x0000000f06007812 */ /* 0x042fe400078ec0ff */
[----:B------:R-:W-:-:S03]  /*0050*/  LOP3.LUT P0, RZ, R6, 0x10, RZ, 0xc0, !PT ;  /* 0x0000001006ff7812 */ /* 0x000fc6000780c0ff */
[----:B---3--:R-:W-:-:S04]  /*0060*/  IMAD R5, R5, 0x10, R0 ;  /* 0x0000001005057824 */ /* 0x008fc800078e0200 */
[C---:B--2---:R-:W-:Y:S01]  /*0070*/  IMAD.WIDE R2, R5.reuse, 0x4, R2 ;  /* 0x0000000405027825 */ /* 0x044fe200078e0202 */
[----:B------:R-:W-:Y:S02]  /*0080*/  I2FP.F32.S32 R0, R5 ;  /* 0x0000000500007245 */ /* 0x000fe40000201400 */
[----:B------:R-:W-:-:S03]  /*0090*/  ISETP.LT.AND P0, PT, R5, 0x10, !P0 ;  /* 0x000000100500780c */ /* 0x000fc60004701270 */
[----:B------:R-:W-:-:S05]  /*00a0*/  FMUL R0, R0, 0.46666666865348815918 ;  /* 0x3eeeeeef00007820 */ /* 0x000fca0000400000 */
[----:B------:R-:W-:-:S04]  /*00b0*/  FMNMX R0, RZ, R0, !PT ;  /* 0x00000000ff007209 */ /* 0x000fc80007800000 */
[----:B------:R-:W1:Y:S02]  /*00c0*/  F2I.TRUNC.NTZ R4, R0 ;  /* 0x0000000000047305 */ /* 0x000e64000020f100 */
[----:B-1----:R-:W-:-:S05]  /*00d0*/  I2FP.F32.S32 R7, R4 ;  /* 0x0000000400077245 */ /* 0x002fca0000201400 */
[----:B------:R-:W-:Y:S01]  /*00e0*/  FADD.SAT R7, R0, -R7 ;  /* 0x8000000700077221 */ /* 0x000fe20000002000 */
[----:B------:R-:W-:Y:S06]  /*00f0*/  @!P0 EXIT ;  /* 0x000000000000894d */ /* 0x000fec0003800000 */
[----:B------:R-:W-:Y:S02]  /*0100*/  ULDC.64 UR4, c[0x0][0x208] ;  /* 0x0000820000047ab9 */ /* 0x000fe40000000a00 */
[----:B------:R-:W-:Y:S01]  /*0110*/  STG.E desc[UR4][R2.64], R7 ;  /* 0x0000000702007986 */ /* 0x000fe2000c101904 */
[----:B------:R-:W-:Y:S05]  /*0120*/  EXIT ;  /* 0x000000000000794d */ /* 0x000fea0003800000 */
.L_x_0:
[----:B------:R-:W-:-:S00]  /*0130*/  BRA `(.L_x_0) ;  /* 0xfffffffc00fc7947 */ /* 0x000fc0000383ffff */
[----:B------:R-:W-:-:S00]  /*0140*/  NOP ;  /* 0x0000000000007918 */ /* 0x000fc00000000000 */
        /* <DEDUP_REMOVED lines=11> */
.L_x_1:


//--------------------- .nv.constant0.triton_poi_fused__to_copy_arange_clamp_mul_sub_16 --------------------------
	.section	.nv.constant0.triton_poi_fused__to_copy_arange_clamp_mul_sub_16,"a",@progbits
	.sectionflags	@""
	.align	4
.nv.constant0.triton_poi_fused__to_copy_arange_clamp_mul_sub_16:
	.zero		540
